//
// Generated by NVIDIA NVVM Compiler
//
// Compiler Build ID: CL-36424714
// Cuda compilation tools, release 13.0, V13.0.88
// Based on NVVM 20.0.0
//

.version 9.0
.target sm_100
.address_size 64


.entry _ZN8pygpukit3ops6matmul13fp8_mma_sm12031test_fp8_block_scale_mma_kernelEPK13__nv_fp8_e4m3S5_Pfff(
	.param .u64 .ptr .align 1 _ZN8pygpukit3ops6matmul13fp8_mma_sm12031test_fp8_block_scale_mma_kernelEPK13__nv_fp8_e4m3S5_Pfff_param_0,
	.param .u64 .ptr .align 1 _ZN8pygpukit3ops6matmul13fp8_mma_sm12031test_fp8_block_scale_mma_kernelEPK13__nv_fp8_e4m3S5_Pfff_param_1,
	.param .u64 .ptr .align 1 _ZN8pygpukit3ops6matmul13fp8_mma_sm12031test_fp8_block_scale_mma_kernelEPK13__nv_fp8_e4m3S5_Pfff_param_2,
	.param .f32 _ZN8pygpukit3ops6matmul13fp8_mma_sm12031test_fp8_block_scale_mma_kernelEPK13__nv_fp8_e4m3S5_Pfff_param_3,
	.param .f32 _ZN8pygpukit3ops6matmul13fp8_mma_sm12031test_fp8_block_scale_mma_kernelEPK13__nv_fp8_e4m3S5_Pfff_param_4
)
{
	.reg .pred 	%p<2>;
	.reg .b32 	%r<5>;
	.reg .b64 	%rd<5>;

	ld.param.u64 	%rd1, [_ZN8pygpukit3ops6matmul13fp8_mma_sm12031test_fp8_block_scale_mma_kernelEPK13__nv_fp8_e4m3S5_Pfff_param_2];
	mov.u32 	%r1, %tid.x;
	setp.gt.u32 	%p1, %r1, 31;
	@%p1 bra 	$L__BB0_2;
	cvta.to.global.u64 	%rd2, %rd1;
	shl.b32 	%r2, %r1, 1;
	and.b32  	%r3, %r2, 62;
	mul.wide.u32 	%rd3, %r3, 4;
	add.s64 	%rd4, %rd2, %rd3;
	mov.b32 	%r4, 0;
	st.global.u32 	[%rd4], %r4;
	st.global.u32 	[%rd4+4], %r4;
	st.global.u32 	[%rd4+256], %r4;
	st.global.u32 	[%rd4+260], %r4;
$L__BB0_2:
	ret;

}
.entry _ZN8pygpukit3ops6matmul13fp8_mma_sm12027reference_fp8_matmul_kernelEPK13__nv_fp8_e4m3S5_Pfff(
	.param .u64 .ptr .align 1 _ZN8pygpukit3ops6matmul13fp8_mma_sm12027reference_fp8_matmul_kernelEPK13__nv_fp8_e4m3S5_Pfff_param_0,
	.param .u64 .ptr .align 1 _ZN8pygpukit3ops6matmul13fp8_mma_sm12027reference_fp8_matmul_kernelEPK13__nv_fp8_e4m3S5_Pfff_param_1,
	.param .u64 .ptr .align 1 _ZN8pygpukit3ops6matmul13fp8_mma_sm12027reference_fp8_matmul_kernelEPK13__nv_fp8_e4m3S5_Pfff_param_2,
	.param .f32 _ZN8pygpukit3ops6matmul13fp8_mma_sm12027reference_fp8_matmul_kernelEPK13__nv_fp8_e4m3S5_Pfff_param_3,
	.param .f32 _ZN8pygpukit3ops6matmul13fp8_mma_sm12027reference_fp8_matmul_kernelEPK13__nv_fp8_e4m3S5_Pfff_param_4
)
{
	.reg .pred 	%p<3>;
	.reg .b16 	%rs<49>;
	.reg .b32 	%r<26>;
	.reg .b32 	%f<46>;
	.reg .b64 	%rd<21>;

	ld.param.u64 	%rd7, [_ZN8pygpukit3ops6matmul13fp8_mma_sm12027reference_fp8_matmul_kernelEPK13__nv_fp8_e4m3S5_Pfff_param_0];
	ld.param.u64 	%rd8, [_ZN8pygpukit3ops6matmul13fp8_mma_sm12027reference_fp8_matmul_kernelEPK13__nv_fp8_e4m3S5_Pfff_param_1];
	ld.param.u64 	%rd9, [_ZN8pygpukit3ops6matmul13fp8_mma_sm12027reference_fp8_matmul_kernelEPK13__nv_fp8_e4m3S5_Pfff_param_2];
	ld.param.f32 	%f3, [_ZN8pygpukit3ops6matmul13fp8_mma_sm12027reference_fp8_matmul_kernelEPK13__nv_fp8_e4m3S5_Pfff_param_3];
	ld.param.f32 	%f4, [_ZN8pygpukit3ops6matmul13fp8_mma_sm12027reference_fp8_matmul_kernelEPK13__nv_fp8_e4m3S5_Pfff_param_4];
	mov.u32 	%r1, %tid.x;
	setp.gt.u32 	%p1, %r1, 127;
	@%p1 bra 	$L__BB1_4;
	shr.u32 	%r5, %r1, 3;
	and.b32  	%r6, %r5, 15;
	mul.wide.u32 	%rd10, %r6, 32;
	cvta.to.global.u64 	%rd11, %rd7;
	add.s64 	%rd12, %rd10, %rd11;
	add.s64 	%rd20, %rd12, 3;
	and.b32  	%r7, %r1, 7;
	mul.wide.u32 	%rd13, %r7, 32;
	cvta.to.global.u64 	%rd14, %rd8;
	add.s64 	%rd15, %rd13, %rd14;
	add.s64 	%rd19, %rd15, 3;
	mov.f32 	%f45, 0f00000000;
	mov.b32 	%r25, 0;
$L__BB1_2:
	ld.global.nc.u8 	%rs33, [%rd20+-3];
	cvt.u16.u8 	%rs1, %rs33;
	// begin inline asm
	{cvt.rn.f16x2.e4m3x2 %r8, %rs1;}

	// end inline asm
	cvt.u16.u32 	%rs2, %r8;
	// begin inline asm
	{cvt.f32.f16 %f6, %rs2;}

	// end inline asm
	mul.f32 	%f22, %f3, %f6;
	ld.global.nc.u8 	%rs34, [%rd19+-3];
	cvt.u16.u8 	%rs3, %rs34;
	// begin inline asm
	{cvt.rn.f16x2.e4m3x2 %r9, %rs3;}

	// end inline asm
	cvt.u16.u32 	%rs4, %r9;
	// begin inline asm
	{cvt.f32.f16 %f7, %rs4;}

	// end inline asm
	mul.f32 	%f23, %f4, %f7;
	fma.rn.f32 	%f24, %f22, %f23, %f45;
	ld.global.nc.u8 	%rs35, [%rd20+-2];
	cvt.u16.u8 	%rs5, %rs35;
	// begin inline asm
	{cvt.rn.f16x2.e4m3x2 %r10, %rs5;}

	// end inline asm
	cvt.u16.u32 	%rs6, %r10;
	// begin inline asm
	{cvt.f32.f16 %f8, %rs6;}

	// end inline asm
	mul.f32 	%f25, %f3, %f8;
	ld.global.nc.u8 	%rs36, [%rd19+-2];
	cvt.u16.u8 	%rs7, %rs36;
	// begin inline asm
	{cvt.rn.f16x2.e4m3x2 %r11, %rs7;}

	// end inline asm
	cvt.u16.u32 	%rs8, %r11;
	// begin inline asm
	{cvt.f32.f16 %f9, %rs8;}

	// end inline asm
	mul.f32 	%f26, %f4, %f9;
	fma.rn.f32 	%f27, %f25, %f26, %f24;
	ld.global.nc.u8 	%rs37, [%rd20+-1];
	cvt.u16.u8 	%rs9, %rs37;
	// begin inline asm
	{cvt.rn.f16x2.e4m3x2 %r12, %rs9;}

	// end inline asm
	cvt.u16.u32 	%rs10, %r12;
	// begin inline asm
	{cvt.f32.f16 %f10, %rs10;}

	// end inline asm
	mul.f32 	%f28, %f3, %f10;
	ld.global.nc.u8 	%rs38, [%rd19+-1];
	cvt.u16.u8 	%rs11, %rs38;
	// begin inline asm
	{cvt.rn.f16x2.e4m3x2 %r13, %rs11;}

	// end inline asm
	cvt.u16.u32 	%rs12, %r13;
	// begin inline asm
	{cvt.f32.f16 %f11, %rs12;}

	// end inline asm
	mul.f32 	%f29, %f4, %f11;
	fma.rn.f32 	%f30, %f28, %f29, %f27;
	ld.global.nc.u8 	%rs39, [%rd20];
	cvt.u16.u8 	%rs13, %rs39;
	// begin inline asm
	{cvt.rn.f16x2.e4m3x2 %r14, %rs13;}

	// end inline asm
	cvt.u16.u32 	%rs14, %r14;
	// begin inline asm
	{cvt.f32.f16 %f12, %rs14;}

	// end inline asm
	mul.f32 	%f31, %f3, %f12;
	ld.global.nc.u8 	%rs40, [%rd19];
	cvt.u16.u8 	%rs15, %rs40;
	// begin inline asm
	{cvt.rn.f16x2.e4m3x2 %r15, %rs15;}

	// end inline asm
	cvt.u16.u32 	%rs16, %r15;
	// begin inline asm
	{cvt.f32.f16 %f13, %rs16;}

	// end inline asm
	mul.f32 	%f32, %f4, %f13;
	fma.rn.f32 	%f33, %f31, %f32, %f30;
	ld.global.nc.u8 	%rs41, [%rd20+1];
	cvt.u16.u8 	%rs17, %rs41;
	// begin inline asm
	{cvt.rn.f16x2.e4m3x2 %r16, %rs17;}

	// end inline asm
	cvt.u16.u32 	%rs18, %r16;
	// begin inline asm
	{cvt.f32.f16 %f14, %rs18;}

	// end inline asm
	mul.f32 	%f34, %f3, %f14;
	ld.global.nc.u8 	%rs42, [%rd19+1];
	cvt.u16.u8 	%rs19, %rs42;
	// begin inline asm
	{cvt.rn.f16x2.e4m3x2 %r17, %rs19;}

	// end inline asm
	cvt.u16.u32 	%rs20, %r17;
	// begin inline asm
	{cvt.f32.f16 %f15, %rs20;}

	// end inline asm
	mul.f32 	%f35, %f4, %f15;
	fma.rn.f32 	%f36, %f34, %f35, %f33;
	ld.global.nc.u8 	%rs43, [%rd20+2];
	cvt.u16.u8 	%rs21, %rs43;
	// begin inline asm
	{cvt.rn.f16x2.e4m3x2 %r18, %rs21;}

	// end inline asm
	cvt.u16.u32 	%rs22, %r18;
	// begin inline asm
	{cvt.f32.f16 %f16, %rs22;}

	// end inline asm
	mul.f32 	%f37, %f3, %f16;
	ld.global.nc.u8 	%rs44, [%rd19+2];
	cvt.u16.u8 	%rs23, %rs44;
	// begin inline asm
	{cvt.rn.f16x2.e4m3x2 %r19, %rs23;}

	// end inline asm
	cvt.u16.u32 	%rs24, %r19;
	// begin inline asm
	{cvt.f32.f16 %f17, %rs24;}

	// end inline asm
	mul.f32 	%f38, %f4, %f17;
	fma.rn.f32 	%f39, %f37, %f38, %f36;
	ld.global.nc.u8 	%rs45, [%rd20+3];
	cvt.u16.u8 	%rs25, %rs45;
	// begin inline asm
	{cvt.rn.f16x2.e4m3x2 %r20, %rs25;}

	// end inline asm
	cvt.u16.u32 	%rs26, %r20;
	// begin inline asm
	{cvt.f32.f16 %f18, %rs26;}

	// end inline asm
	mul.f32 	%f40, %f3, %f18;
	ld.global.nc.u8 	%rs46, [%rd19+3];
	cvt.u16.u8 	%rs27, %rs46;
	// begin inline asm
	{cvt.rn.f16x2.e4m3x2 %r21, %rs27;}

	// end inline asm
	cvt.u16.u32 	%rs28, %r21;
	// begin inline asm
	{cvt.f32.f16 %f19, %rs28;}

	// end inline asm
	mul.f32 	%f41, %f4, %f19;
	fma.rn.f32 	%f42, %f40, %f41, %f39;
	ld.global.nc.u8 	%rs47, [%rd20+4];
	cvt.u16.u8 	%rs29, %rs47;
	// begin inline asm
	{cvt.rn.f16x2.e4m3x2 %r22, %rs29;}

	// end inline asm
	cvt.u16.u32 	%rs30, %r22;
	// begin inline asm
	{cvt.f32.f16 %f20, %rs30;}

	// end inline asm
	mul.f32 	%f43, %f3, %f20;
	ld.global.nc.u8 	%rs48, [%rd19+4];
	cvt.u16.u8 	%rs31, %rs48;
	// begin inline asm
	{cvt.rn.f16x2.e4m3x2 %r23, %rs31;}

	// end inline asm
	cvt.u16.u32 	%rs32, %r23;
	// begin inline asm
	{cvt.f32.f16 %f21, %rs32;}

	// end inline asm
	mul.f32 	%f44, %f4, %f21;
	fma.rn.f32 	%f45, %f43, %f44, %f42;
	add.s32 	%r25, %r25, 8;
	add.s64 	%rd20, %rd20, 8;
	add.s64 	%rd19, %rd19, 8;
	setp.ne.s32 	%p2, %r25, 32;
	@%p2 bra 	$L__BB1_2;
	and.b32  	%r24, %r1, 127;
	cvta.to.global.u64 	%rd16, %rd9;
	mul.wide.u32 	%rd17, %r24, 4;
	add.s64 	%rd18, %rd16, %rd17;
	st.global.f32 	[%rd18], %f45;
$L__BB1_4:
	ret;

}


// ===== COMPILED SASS (sm_100) =====

	.target	sm_100

	.elftype	@"ET_EXEC"


//--------------------- .note.nv.tkinfo           --------------------------
	.section	.note.nv.tkinfo,"",@"SHT_NOTE"
	.sectionflags	@"SHF_NOTE_NV_TKINFO"
	.tkinfo
        /*0018*/ 	.word	0x00000002
        /*0030*/ 	.string	""
        /*0030*/ 	.string	"ptxas"
        /*0030*/ 	.string	"Cuda compilation tools, release 13.0, V13.0.88"
        /*0030*/ 	.string	"Build cuda_13.0.r13.0/compiler.36424714_0"
        /*0030*/ 	.string	"-arch sm_100 -m 64 "



//--------------------- .note.nv.cuinfo           --------------------------
	.section	.note.nv.cuinfo,"",@"SHT_NOTE"
	.sectionflags	@"SHF_NOTE_NV_CUINFO"
        /*0018*/ 	.short	0x0002
        /*001a*/ 	.short	0x0064
        /*001c*/ 	.short	0x0082
	.zero		2


//--------------------- .nv.info                  --------------------------
	.section	.nv.info,"",@"SHT_CUDA_INFO"
	.align	4


	//----- nvinfo : EIATTR_REGCOUNT
	.align		4
        /*0000*/ 	.byte	0x04, 0x2f
        /*0002*/ 	.short	(.L_1 - .L_0)
	.align		4
.L_0:
        /*0004*/ 	.word	index@(_ZN8pygpukit3ops6matmul13fp8_mma_sm12031test_fp8_block_scale_mma_kernelEPK13__nv_fp8_e4m3S5_Pfff)
        /*0008*/ 	.word	0x00000008


	//----- nvinfo : EIATTR_FRAME_SIZE
	.align		4
.L_1:
        /*000c*/ 	.byte	0x04, 0x11
        /*000e*/ 	.short	(.L_3 - .L_2)
	.align		4
.L_2:
        /*0010*/ 	.word	index@(_ZN8pygpukit3ops6matmul13fp8_mma_sm12031test_fp8_block_scale_mma_kernelEPK13__nv_fp8_e4m3S5_Pfff)
        /*0014*/ 	.word	0x00000000


	//----- nvinfo : EIATTR_REGCOUNT
	.align		4
.L_3:
        /*0018*/ 	.byte	0x04, 0x2f
        /*001a*/ 	.short	(.L_5 - .L_4)
	.align		4
.L_4:
        /*001c*/ 	.word	index@(_ZN8pygpukit3ops6matmul13fp8_mma_sm12027reference_fp8_matmul_kernelEPK13__nv_fp8_e4m3S5_Pfff)
        /*0020*/ 	.word	0x00000019


	//----- nvinfo : EIATTR_FRAME_SIZE
	.align		4
.L_5:
        /*0024*/ 	.byte	0x04, 0x11
        /*0026*/ 	.short	(.L_7 - .L_6)
	.align		4
.L_6:
        /*0028*/ 	.word	index@(_ZN8pygpukit3ops6matmul13fp8_mma_sm12027reference_fp8_matmul_kernelEPK13__nv_fp8_e4m3S5_Pfff)
        /*002c*/ 	.word	0x00000000


	//----- nvinfo : EIATTR_MIN_STACK_SIZE
	.align		4
.L_7:
        /*0030*/ 	.byte	0x04, 0x12
        /*0032*/ 	.short	(.L_9 - .L_8)
	.align		4
.L_8:
        /*0034*/ 	.word	index@(_ZN8pygpukit3ops6matmul13fp8_mma_sm12027reference_fp8_matmul_kernelEPK13__nv_fp8_e4m3S5_Pfff)
        /*0038*/ 	.word	0x00000000


	//----- nvinfo : EIATTR_MIN_STACK_SIZE
	.align		4
.L_9:
        /*003c*/ 	.byte	0x04, 0x12
        /*003e*/ 	.short	(.L_11 - .L_10)
	.align		4
.L_10:
        /*0040*/ 	.word	index@(_ZN8pygpukit3ops6matmul13fp8_mma_sm12031test_fp8_block_scale_mma_kernelEPK13__nv_fp8_e4m3S5_Pfff)
        /*0044*/ 	.word	0x00000000
.L_11:


//--------------------- .nv.compat                --------------------------
	.section	.nv.compat,"",@"SHT_CUDA_COMPAT_INFO"
	.align	4
        /*0000*/ 	.byte	0x02, 0x09, 0x00, 0x00, 0x02, 0x02, 0x02, 0x00, 0x02, 0x05, 0x05, 0x00, 0x03, 0x07, 0x01, 0x01
        /*0010*/ 	.byte	0x02, 0x03, 0x00, 0x00, 0x02, 0x06, 0x01, 0x00, 0x04, 0x0b, 0x08, 0x00, 0x09, 0x00, 0x00, 0x00
        /*0020*/ 	.byte	0x00, 0x00, 0x00, 0x00


//--------------------- .nv.info._ZN8pygpukit3ops6matmul13fp8_mma_sm12027reference_fp8_matmul_kernelEPK13__nv_fp8_e4m3S5_Pfff --------------------------
	.section	.nv.info._ZN8pygpukit3ops6matmul13fp8_mma_sm12027reference_fp8_matmul_kernelEPK13__nv_fp8_e4m3S5_Pfff,"",@"SHT_CUDA_INFO"
	.sectionflags	@""
	.align	4


	//----- nvinfo : EIATTR_CUDA_API_VERSION
	.align		4
        /*0000*/ 	.byte	0x04, 0x37
        /*0002*/ 	.short	(.L_13 - .L_12)
.L_12:
        /*0004*/ 	.word	0x00000082


	//----- nvinfo : EIATTR_KPARAM_INFO
	.align		4
.L_13:
        /*0008*/ 	.byte	0x04, 0x17
        /*000a*/ 	.short	(.L_15 - .L_14)
.L_14:
        /*000c*/ 	.word	0x00000000
        /*0010*/ 	.short	0x0004
        /*0012*/ 	.short	0x001c
        /*0014*/ 	.byte	0x00, 0xf0, 0x11, 0x00


	//----- nvinfo : EIATTR_KPARAM_INFO
	.align		4
.L_15:
        /*0018*/ 	.byte	0x04, 0x17
        /*001a*/ 	.short	(.L_17 - .L_16)
.L_16:
        /*001c*/ 	.word	0x00000000
        /*0020*/ 	.short	0x0003
        /*0022*/ 	.short	0x0018
        /*0024*/ 	.byte	0x00, 0xf0, 0x11, 0x00


	//----- nvinfo : EIATTR_KPARAM_INFO
	.align		4
.L_17:
        /*0028*/ 	.byte	0x04, 0x17
        /*002a*/ 	.short	(.L_19 - .L_18)
.L_18:
        /*002c*/ 	.word	0x00000000
        /*0030*/ 	.short	0x0002
        /*0032*/ 	.short	0x0010
        /*0034*/ 	.byte	0x00, 0xf5, 0x21, 0x00


	//----- nvinfo : EIATTR_KPARAM_INFO
	.align		4
.L_19:
        /*0038*/ 	.byte	0x04, 0x17
        /*003a*/ 	.short	(.L_21 - .L_20)
.L_20:
        /*003c*/ 	.word	0x00000000
        /*0040*/ 	.short	0x0001
        /*0042*/ 	.short	0x0008
        /*0044*/ 	.byte	0x00, 0xf5, 0x21, 0x00


	//----- nvinfo : EIATTR_KPARAM_INFO
	.align		4
.L_21:
        /*0048*/ 	.byte	0x04, 0x17
        /*004a*/ 	.short	(.L_23 - .L_22)
.L_22:
        /*004c*/ 	.word	0x00000000
        /*0050*/ 	.short	0x0000
        /*0052*/ 	.short	0x0000
        /*0054*/ 	.byte	0x00, 0xf5, 0x21, 0x00


	//----- nvinfo : EIATTR_SPARSE_MMA_MASK
	.align		4
.L_23:
        /*0058*/ 	.byte	0x03, 0x50
        /*005a*/ 	.short	0x0000


	//----- nvinfo : EIATTR_MAXREG_COUNT
	.align		4
        /*005c*/ 	.byte	0x03, 0x1b
        /*005e*/ 	.short	0x00ff


	//----- nvinfo : EIATTR_MERCURY_ISA_VERSION
	.align		4
        /*0060*/ 	.byte	0x03, 0x5f
        /*0062*/ 	.short	0x0101


	//----- nvinfo : EIATTR_VRC_CTA_INIT_COUNT
	.align		4
        /*0064*/ 	.byte	0x02, 0x4a
	.zero		1
	.zero		1


	//----- nvinfo : EIATTR_EXIT_INSTR_OFFSETS
	.align		4
        /*0068*/ 	.byte	0x04, 0x1c
        /*006a*/ 	.short	(.L_25 - .L_24)


	//   ....[0]....
.L_24:
        /*006c*/ 	.word	0x00000030


	//   ....[1]....
        /*0070*/ 	.word	0x00000660


	//----- nvinfo : EIATTR_CBANK_PARAM_SIZE
	.align		4
.L_25:
        /*0074*/ 	.byte	0x03, 0x19
        /*0076*/ 	.short	0x0020


	//----- nvinfo : EIATTR_PARAM_CBANK
	.align		4
        /*0078*/ 	.byte	0x04, 0x0a
        /*007a*/ 	.short	(.L_27 - .L_26)
	.align		4
.L_26:
        /*007c*/ 	.word	index@(.nv.constant0._ZN8pygpukit3ops6matmul13fp8_mma_sm12027reference_fp8_matmul_kernelEPK13__nv_fp8_e4m3S5_Pfff)
        /*0080*/ 	.short	0x0380
        /*0082*/ 	.short	0x0020


	//----- nvinfo : EIATTR_SW_WAR
	.align		4
.L_27:
        /*0084*/ 	.byte	0x04, 0x36
        /*0086*/ 	.short	(.L_29 - .L_28)
.L_28:
        /*0088*/ 	.word	0x00000008
.L_29:


//--------------------- .nv.info._ZN8pygpukit3ops6matmul13fp8_mma_sm12031test_fp8_block_scale_mma_kernelEPK13__nv_fp8_e4m3S5_Pfff --------------------------
	.section	.nv.info._ZN8pygpukit3ops6matmul13fp8_mma_sm12031test_fp8_block_scale_mma_kernelEPK13__nv_fp8_e4m3S5_Pfff,"",@"SHT_CUDA_INFO"
	.sectionflags	@""
	.align	4


	//----- nvinfo : EIATTR_CUDA_API_VERSION
	.align		4
        /*0000*/ 	.byte	0x04, 0x37
        /*0002*/ 	.short	(.L_31 - .L_30)
.L_30:
        /*0004*/ 	.word	0x00000082


	//----- nvinfo : EIATTR_KPARAM_INFO
	.align		4
.L_31:
        /*0008*/ 	.byte	0x04, 0x17
        /*000a*/ 	.short	(.L_33 - .L_32)
.L_32:
        /*000c*/ 	.word	0x00000000
        /*0010*/ 	.short	0x0004
        /*0012*/ 	.short	0x001c
        /*0014*/ 	.byte	0x00, 0xf0, 0x11, 0x00


	//----- nvinfo : EIATTR_KPARAM_INFO
	.align		4
.L_33:
        /*0018*/ 	.byte	0x04, 0x17
        /*001a*/ 	.short	(.L_35 - .L_34)
.L_34:
        /*001c*/ 	.word	0x00000000
        /*0020*/ 	.short	0x0003
        /*0022*/ 	.short	0x0018
        /*0024*/ 	.byte	0x00, 0xf0, 0x11, 0x00


	//----- nvinfo : EIATTR_KPARAM_INFO
	.align		4
.L_35:
        /*0028*/ 	.byte	0x04, 0x17
        /*002a*/ 	.short	(.L_37 - .L_36)
.L_36:
        /*002c*/ 	.word	0x00000000
        /*0030*/ 	.short	0x0002
        /*0032*/ 	.short	0x0010
        /*0034*/ 	.byte	0x00, 0xf5, 0x21, 0x00


	//----- nvinfo : EIATTR_KPARAM_INFO
	.align		4
.L_37:
        /*0038*/ 	.byte	0x04, 0x17
        /*003a*/ 	.short	(.L_39 - .L_38)
.L_38:
        /*003c*/ 	.word	0x00000000
        /*0040*/ 	.short	0x0001
        /*0042*/ 	.short	0x0008
        /*0044*/ 	.byte	0x00, 0xf5, 0x21, 0x00


	//----- nvinfo : EIATTR_KPARAM_INFO
	.align		4
.L_39:
        /*0048*/ 	.byte	0x04, 0x17
        /*004a*/ 	.short	(.L_41 - .L_40)
.L_40:
        /*004c*/ 	.word	0x00000000
        /*0050*/ 	.short	0x0000
        /*0052*/ 	.short	0x0000
        /*0054*/ 	.byte	0x00, 0xf5, 0x21, 0x00


	//----- nvinfo : EIATTR_SPARSE_MMA_MASK
	.align		4
.L_41:
        /*0058*/ 	.byte	0x03, 0x50
        /*005a*/ 	.short	0x0000


	//----- nvinfo : EIATTR_MAXREG_COUNT
	.align		4
        /*005c*/ 	.byte	0x03, 0x1b
        /*005e*/ 	.short	0x00ff


	//----- nvinfo : EIATTR_MERCURY_ISA_VERSION
	.align		4
        /*0060*/ 	.byte	0x03, 0x5f
        /*0062*/ 	.short	0x0101


	//----- nvinfo : EIATTR_VRC_CTA_INIT_COUNT
	.align		4
        /*0064*/ 	.byte	0x02, 0x4a
	.zero		1
	.zero		1


	//----- nvinfo : EIATTR_EXIT_INSTR_OFFSETS
	.align		4
        /*0068*/ 	.byte	0x04, 0x1c
        /*006a*/ 	.short	(.L_43 - .L_42)


	//   ....[0]....
.L_42:
        /*006c*/ 	.word	0x00000030


	//   ....[1]....
        /*0070*/ 	.word	0x000000d0


	//----- nvinfo : EIATTR_CBANK_PARAM_SIZE
	.align		4
.L_43:
        /*0074*/ 	.byte	0x03, 0x19
        /*0076*/ 	.short	0x0020


	//----- nvinfo : EIATTR_PARAM_CBANK
	.align		4
        /*0078*/ 	.byte	0x04, 0x0a
        /*007a*/ 	.short	(.L_45 - .L_44)
	.align		4
.L_44:
        /*007c*/ 	.word	index@(.nv.constant0._ZN8pygpukit3ops6matmul13fp8_mma_sm12031test_fp8_block_scale_mma_kernelEPK13__nv_fp8_e4m3S5_Pfff)
        /*0080*/ 	.short	0x0380
        /*0082*/ 	.short	0x0020


	//----- nvinfo : EIATTR_SW_WAR
	.align		4
.L_45:
        /*0084*/ 	.byte	0x04, 0x36
        /*0086*/ 	.short	(.L_47 - .L_46)
.L_46:
        /*0088*/ 	.word	0x00000008
.L_47:


//--------------------- .nv.callgraph             --------------------------
	.section	.nv.callgraph,"",@"SHT_CUDA_CALLGRAPH"
	.align	4
	.sectionentsize	8
	.align		4
        /*0000*/ 	.word	0x00000000
	.align		4
        /*0004*/ 	.word	0xffffffff
	.align		4
        /*0008*/ 	.word	0x00000000
	.align		4
        /*000c*/ 	.word	0xfffffffe
	.align		4
        /*0010*/ 	.word	0x00000000
	.align		4
        /*0014*/ 	.word	0xfffffffd
	.align		4
        /*0018*/ 	.word	0x00000000
	.align		4
        /*001c*/ 	.word	0xfffffffc


//--------------------- .text._ZN8pygpukit3ops6matmul13fp8_mma_sm12027reference_fp8_matmul_kernelEPK13__nv_fp8_e4m3S5_Pfff --------------------------
	.section	.text._ZN8pygpukit3ops6matmul13fp8_mma_sm12027reference_fp8_matmul_kernelEPK13__nv_fp8_e4m3S5_Pfff,"ax",@progbits
	.align	128
.text._ZN8pygpukit3ops6matmul13fp8_mma_sm12027reference_fp8_matmul_kernelEPK13__nv_fp8_e4m3S5_Pfff:
        .type           _ZN8pygpukit3ops6matmul13fp8_mma_sm12027reference_fp8_matmul_kernelEPK13__nv_fp8_e4m3S5_Pfff,@function
        .size           _ZN8pygpukit3ops6matmul13fp8_mma_sm12027reference_fp8_matmul_kernelEPK13__nv_fp8_e4m3S5_Pfff,(.L_x_3 - _ZN8pygpukit3ops6matmul13fp8_mma_sm12027reference_fp8_matmul_kernelEPK13__nv_fp8_e4m3S5_Pfff)
        .other          _ZN8pygpukit3ops6matmul13fp8_mma_sm12027reference_fp8_matmul_kernelEPK13__nv_fp8_e4m3S5_Pfff,@"STO_CUDA_ENTRY STV_DEFAULT"
_ZN8pygpukit3ops6matmul13fp8_mma_sm12027reference_fp8_matmul_kernelEPK13__nv_fp8_e4m3S5_Pfff:
[----:B------:R-:W-:Y:S01]  /*0000*/  LDC R1, c[0x0][0x37c] ;  /* 0x0000df00ff017b82 */ /* 0x000fe20000000800 */
[----:B------:R-:W0:Y:S02]  /*0010*/  S2R R0, SR_TID.X ;  /* 0x0000000000007919 */ /* 0x000e240000002100 */
[----:B0-----:R-:W-:-:S13]  /*0020*/  ISETP.GT.U32.AND P0, PT, R0, 0x7f, PT ;  /* 0x0000007f0000780c */ /* 0x001fda0003f04070 */
[----:B------:R-:W-:Y:S05]  /*0030*/  @P0 EXIT ;  /* 0x000000000000094d */ /* 0x000fea0003800000 */
[----:B------:R-:W0:Y:S01]  /*0040*/  LDC.64 R4, c[0x0][0x388] ;  /* 0x0000e200ff047b82 */ /* 0x000e220000000a00 */
[----:B------:R-:W-:Y:S01]  /*0050*/  SHF.R.U32.HI R6, RZ, 0x3, R0 ;  /* 0x00000003ff067819 */ /* 0x000fe20000011600 */
[----:B------:R-:W1:Y:S01]  /*0060*/  LDCU.64 UR6, c[0x0][0x358] ;  /* 0x00006b00ff0677ac */ /* 0x000e620008000a00 */
[----:B------:R-:W-:Y:S02]  /*0070*/  LOP3.LUT R9, R0, 0x7, RZ, 0xc0, !PT ;  /* 0x0000000700097812 */ /* 0x000fe400078ec0ff */
[----:B------:R-:W-:Y:S01]  /*0080*/  LOP3.LUT R7, R6, 0xf, RZ, 0xc0, !PT ;  /* 0x0000000f06077812 */ /* 0x000fe200078ec0ff */
[----:B------:R-:W-:Y:S01]  /*0090*/  HFMA2 R6, -RZ, RZ, 0, 0 ;  /* 0x00000000ff067431 */ /* 0x000fe200000001ff */
[----:B------:R-:W2:Y:S01]  /*00a0*/  LDCU.64 UR8, c[0x0][0x398] ;  /* 0x00007300ff0877ac */ /* 0x000ea20008000a00 */
[----:B------:R-:W3:Y:S01]  /*00b0*/  LDC.64 R2, c[0x0][0x380] ;  /* 0x0000e000ff027b82 */ /* 0x000ee20000000a00 */
[----:B------:R-:W-:Y:S01]  /*00c0*/  UMOV UR4, URZ ;  /* 0x000000ff00047c82 */ /* 0x000fe20008000000 */
[----:B0-----:R-:W-:-:S03]  /*00d0*/  IMAD.WIDE.U32 R4, R9, 0x20, R4 ;  /* 0x0000002009047825 */ /* 0x001fc600078e0004 */
[----:B------:R-:W-:Y:S01]  /*00e0*/  IADD3 R4, P1, PT, R4, 0x3, RZ ;  /* 0x0000000304047810 */ /* 0x000fe20007f3e0ff */
[----:B---3--:R-:W-:-:S03]  /*00f0*/  IMAD.WIDE.U32 R2, R7, 0x20, R2 ;  /* 0x0000002007027825 */ /* 0x008fc600078e0002 */
[----:B------:R-:W-:Y:S02]  /*0100*/  IADD3.X R5, PT, PT, RZ, R5, RZ, P1, !PT ;  /* 0x00000005ff057210 */ /* 0x000fe40000ffe4ff */
[----:B------:R-:W-:-:S04]  /*0110*/  IADD3 R2, P0, PT, R2, 0x3, RZ ;  /* 0x0000000302027810 */ /* 0x000fc80007f1e0ff */
[----:B-12---:R-:W-:-:S09]  /*0120*/  IADD3.X R3, PT, PT, RZ, R3, RZ, P0, !PT ;  /* 0x00000003ff037210 */ /* 0x006fd200007fe4ff */
.L_x_0:
[----:B------:R-:W2:Y:S04]  /*0130*/  LDG.E.U8.CONSTANT R19, desc[UR6][R2.64+-0x3] ;  /* 0xfffffd0602137981 */ /* 0x000ea8000c1e9100 */
[----:B------:R-:W3:Y:S04]  /*0140*/  LDG.E.U8.CONSTANT R20, desc[UR6][R4.64+-0x3] ;  /* 0xfffffd0604147981 */ /* 0x000ee8000c1e9100 */
[----:B------:R-:W4:Y:S04]  /*0150*/  LDG.E.U8.CONSTANT R21, desc[UR6][R2.64+-0x2] ;  /* 0xfffffe0602157981 */ /* 0x000f28000c1e9100 */
[----:B------:R-:W5:Y:S04]  /*0160*/  LDG.E.U8.CONSTANT R22, desc[UR6][R4.64+-0x2] ;  /* 0xfffffe0604167981 */ /* 0x000f68000c1e9100 */
        /* <DEDUP_REMOVED lines=10> */
[----:B------:R0:W5:Y:S04]  /*0210*/  LDG.E.U8.CONSTANT R7, desc[UR6][R2.64+0x4] ;  /* 0x0000040602077981 */ /* 0x000168000c1e9100 */
[----:B------:R1:W5:Y:S01]  /*0220*/  LDG.E.U8.CONSTANT R10, desc[UR6][R4.64+0x4] ;  /* 0x00000406040a7981 */ /* 0x000362000c1e9100 */
[----:B------:R-:W-:-:S04]  /*0230*/  UIADD3 UR4, UPT, UPT, UR4, 0x8, URZ ;  /* 0x0000000804047890 */ /* 0x000fc8000fffe0ff */
[----:B------:R-:W-:Y:S01]  /*0240*/  UISETP.NE.AND UP0, UPT, UR4, 0x20, UPT ;  /* 0x000000200400788c */ /* 0x000fe2000bf05270 */
[----:B0-----:R-:W-:Y:S02]  /*0250*/  IADD3 R2, P0, PT, R2, 0x8, RZ ;  /* 0x0000000802027810 */ /* 0x001fe40007f1e0ff */
[----:B-1----:R-:W-:Y:S02]  /*0260*/  IADD3 R4, P1, PT, R4, 0x8, RZ ;  /* 0x0000000804047810 */ /* 0x002fe40007f3e0ff */
[----:B------:R-:W-:Y:S02]  /*0270*/  IADD3.X R3, PT, PT, RZ, R3, RZ, P0, !PT ;  /* 0x00000003ff037210 */ /* 0x000fe400007fe4ff */
[----:B------:R-:W-:Y:S02]  /*0280*/  IADD3.X R5, PT, PT, RZ, R5, RZ, P1, !PT ;  /* 0x00000005ff057210 */ /* 0x000fe40000ffe4ff */
[----:B--2---:R-:W-:Y:S02]  /*0290*/  F2FP.F16.E4M3.UNPACK_B R19, R19 ;  /* 0x00000013ff13723e */ /* 0x004fe400020006ff */
[----:B---3--:R-:W-:-:S03]  /*02a0*/  F2FP.F16.E4M3.UNPACK_B R20, R20 ;  /* 0x00000014ff14723e */ /* 0x008fc600020006ff */
[----:B------:R-:W-:Y:S01]  /*02b0*/  HADD2.F32 R19, -RZ, R19.H0_H0 ;  /* 0x20000013ff137230 */ /* 0x000fe20000004100 */
[----:B----4-:R-:W-:Y:S01]  /*02c0*/  F2FP.F16.E4M3.UNPACK_B R21, R21 ;  /* 0x00000015ff15723e */ /* 0x010fe200020006ff */
[----:B------:R-:W-:-:S03]  /*02d0*/  HADD2.F32 R20, -RZ, R20.H0_H0 ;  /* 0x20000014ff147230 */ /* 0x000fc60000004100 */
[----:B------:R-:W-:Y:S01]  /*02e0*/  FMUL R19, R19, UR8 ;  /* 0x0000000813137c20 */ /* 0x000fe20008400000 */
[----:B-----5:R-:W-:Y:S01]  /*02f0*/  F2FP.F16.E4M3.UNPACK_B R22, R22 ;  /* 0x00000016ff16723e */ /* 0x020fe200020006ff */
[----:B------:R-:W-:Y:S02]  /*0300*/  HADD2.F32 R21, -RZ, R21.H0_H0 ;  /* 0x20000015ff157230 */ /* 0x000fe40000004100 */
[----:B------:R-:W-:Y:S01]  /*0310*/  FMUL R20, R20, UR9 ;  /* 0x0000000914147c20 */ /* 0x000fe20008400000 */
[----:B------:R-:W-:Y:S01]  /*0320*/  F2FP.F16.E4M3.UNPACK_B R17, R17 ;  /* 0x00000011ff11723e */ /* 0x000fe200020006ff */
[----:B------:R-:W-:Y:S02]  /*0330*/  HADD2.F32 R22, -RZ, R22.H0_H0 ;  /* 0x20000016ff167230 */ /* 0x000fe40000004100 */
[----:B------:R-:W-:Y:S01]  /*0340*/  FFMA R19, R19, R20, R6 ;  /* 0x0000001413137223 */ /* 0x000fe20000000006 */
[----:B------:R-:W-:Y:S01]  /*0350*/  FMUL R6, R21, UR8 ;  /* 0x0000000815067c20 */ /* 0x000fe20008400000 */
[----:B------:R-:W-:Y:S01]  /*0360*/  F2FP.F16.E4M3.UNPACK_B R18, R18 ;  /* 0x00000012ff12723e */ /* 0x000fe200020006ff */
[----:B------:R-:W-:-:S02]  /*0370*/  HADD2.F32 R17, -RZ, R17.H0_H0 ;  /* 0x20000011ff117230 */ /* 0x000fc40000004100 */
[----:B------:R-:W-:Y:S01]  /*0380*/  FMUL R22, R22, UR9 ;  /* 0x0000000916167c20 */ /* 0x000fe20008400000 */
[----:B------:R-:W-:Y:S01]  /*0390*/  F2FP.F16.E4M3.UNPACK_B R8, R8 ;  /* 0x00000008ff08723e */ /* 0x000fe200020006ff */
[----:B------:R-:W-:Y:S02]  /*03a0*/  HADD2.F32 R18, -RZ, R18.H0_H0 ;  /* 0x20000012ff127230 */ /* 0x000fe40000004100 */
[----:B------:R-:W-:Y:S01]  /*03b0*/  FFMA R6, R6, R22, R19 ;  /* 0x0000001606067223 */ /* 0x000fe20000000013 */
[----:B------:R-:W-:Y:S01]  /*03c0*/  FMUL R17, R17, UR8 ;  /* 0x0000000811117c20 */ /* 0x000fe20008400000 */
[----:B------:R-:W-:Y:S01]  /*03d0*/  F2FP.F16.E4M3.UNPACK_B R16, R16 ;  /* 0x00000010ff10723e */ /* 0x000fe200020006ff */
[----:B------:R-:W-:Y:S02]  /*03e0*/  HADD2.F32 R8, -RZ, R8.H0_H0 ;  /* 0x20000008ff087230 */ /* 0x000fe40000004100 */
[----:B------:R-:W-:Y:S01]  /*03f0*/  FMUL R18, R18, UR9 ;  /* 0x0000000912127c20 */ /* 0x000fe20008400000 */
[----:B------:R-:W-:Y:S01]  /*0400*/  F2FP.F16.E4M3.UNPACK_B R14, R14 ;  /* 0x0000000eff0e723e */ /* 0x000fe200020006ff */
[----:B------:R-:W-:-:S02]  /*0410*/  HADD2.F32 R16, -RZ, R16.H0_H0 ;  /* 0x20000010ff107230 */ /* 0x000fc40000004100 */
[----:B------:R-:W-:Y:S01]  /*0420*/  FFMA R6, R17, R18, R6 ;  /* 0x0000001211067223 */ /* 0x000fe20000000006 */
[----:B------:R-:W-:Y:S01]  /*0430*/  F2FP.F16.E4M3.UNPACK_B R15, R15 ;  /* 0x0000000fff0f723e */ /* 0x000fe200020006ff */
[----:B------:R-:W-:Y:S02]  /*0440*/  HADD2.F32 R14, -RZ, R14.H0_H0 ;  /* 0x2000000eff0e7230 */ /* 0x000fe40000004100 */
[----:B------:R-:W-:Y:S01]  /*0450*/  FMUL R16, R16, UR9 ;  /* 0x0000000910107c20 */ /* 0x000fe20008400000 */
[----:B------:R-:W-:Y:S01]  /*0460*/  F2FP.F16.E4M3.UNPACK_B R17, R9 ;  /* 0x00000009ff11723e */ /* 0x000fe200020006ff */
[----:B------:R-:W-:Y:S01]  /*0470*/  FMUL R9, R8, UR8 ;  /* 0x0000000808097c20 */ /* 0x000fe20008400000 */
[----:B------:R-:W-:Y:S01]  /*0480*/  HADD2.F32 R15, -RZ, R15.H0_H0 ;  /* 0x2000000fff0f7230 */ /* 0x000fe20000004100 */
[----:B------:R-:W-:Y:S02]  /*0490*/  F2FP.F16.E4M3.UNPACK_B R13, R13 ;  /* 0x0000000dff0d723e */ /* 0x000fe400020006ff */
[----:B------:R-:W-:Y:S01]  /*04a0*/  FFMA R6, R9, R16, R6 ;  /* 0x0000001009067223 */ /* 0x000fe20000000006 */
[----:B------:R-:W-:-:S02]  /*04b0*/  HADD2.F32 R17, -RZ, R17.H0_H0 ;  /* 0x20000011ff117230 */ /* 0x000fc40000004100 */
[----:B------:R-:W-:Y:S01]  /*04c0*/  FMUL R9, R14, UR8 ;  /* 0x000000080e097c20 */ /* 0x000fe20008400000 */
[----:B------:R-:W-:Y:S01]  /*04d0*/  F2FP.F16.E4M3.UNPACK_B R11, R11 ;  /* 0x0000000bff0b723e */ /* 0x000fe200020006ff */
[----:B------:R-:W-:Y:S02]  /*04e0*/  HADD2.F32 R13, -RZ, R13.H0_H0 ;  /* 0x2000000dff0d7230 */ /* 0x000fe40000004100 */
[----:B------:R-:W-:Y:S01]  /*04f0*/  FMUL R15, R15, UR9 ;  /* 0x000000090f0f7c20 */ /* 0x000fe20008400000 */
        /* <DEDUP_REMOVED lines=8> */
[----:B------:R-:W-:Y:S01]  /*0580*/  FFMA R6, R17, R13, R6 ;  /* 0x0000000d11067223 */ /* 0x000fe20000000006 */
[----:B------:R-:W-:Y:S01]  /*0590*/  F2FP.F16.E4M3.UNPACK_B R10, R10 ;  /* 0x0000000aff0a723e */ /* 0x000fe200020006ff */
[----:B------:R-:W-:Y:S02]  /*05a0*/  HADD2.F32 R7, -RZ, R7.H0_H0 ;  /* 0x20000007ff077230 */ /* 0x000fe40000004100 */
[----:B------:R-:W-:Y:S02]  /*05b0*/  FMUL R12, R12, UR9 ;  /* 0x000000090c0c7c20 */ /* 0x000fe40008400000 */
[----:B------:R-:W-:Y:S02]  /*05c0*/  HADD2.F32 R10, -RZ, R10.H0_H0 ;  /* 0x2000000aff0a7230 */ /* 0x000fe40000004100 */
[----:B------:R-:W-:Y:S01]  /*05d0*/  FFMA R6, R11, R12, R6 ;  /* 0x0000000c0b067223 */ /* 0x000fe20000000006 */
[----:B------:R-:W-:-:S02]  /*05e0*/  FMUL R7, R7, UR8 ;  /* 0x0000000807077c20 */ /* 0x000fc40008400000 */
[----:B------:R-:W-:-:S04]  /*05f0*/  FMUL R10, R10, UR9 ;  /* 0x000000090a0a7c20 */ /* 0x000fc80008400000 */
[----:B------:R-:W-:Y:S01]  /*0600*/  FFMA R6, R7, R10, R6 ;  /* 0x0000000a07067223 */ /* 0x000fe20000000006 */
[----:B------:R-:W-:Y:S06]  /*0610*/  BRA.U UP0, `(.L_x_0) ;  /* 0xfffffff900c47547 */ /* 0x000fec000b83ffff */
[----:B------:R-:W0:Y:S01]  /*0620*/  LDC.64 R2, c[0x0][0x390] ;  /* 0x0000e400ff027b82 */ /* 0x000e220000000a00 */
[----:B------:R-:W-:-:S05]  /*0630*/  LOP3.LUT R5, R0, 0x7f, RZ, 0xc0, !PT ;  /* 0x0000007f00057812 */ /* 0x000fca00078ec0ff */
[----:B0-----:R-:W-:-:S05]  /*0640*/  IMAD.WIDE.U32 R2, R5, 0x4, R2 ;  /* 0x0000000405027825 */ /* 0x001fca00078e0002 */
[----:B------:R-:W-:Y:S01]  /*0650*/  STG.E desc[UR6][R2.64], R6 ;  /* 0x0000000602007986 */ /* 0x000fe2000c101906 */
[----:B------:R-:W-:Y:S05]  /*0660*/  EXIT ;  /* 0x000000000000794d */ /* 0x000fea0003800000 */
.L_x_1:
[----:B------:R-:W-:-:S00]  /*0670*/  BRA `(.L_x_1) ;  /* 0xfffffffc00fc7947 */ /* 0x000fc0000383ffff */
[----:B------:R-:W-:-:S00]  /*0680*/  NOP ;  /* 0x0000000000007918 */ /* 0x000fc00000000000 */
[----:B------:R-:W-:-:S00]  /*0690*/  NOP ;  /* 0x0000000000007918 */ /* 0x000fc00000000000 */
[----:B------:R-:W-:-:S00]  /*06a0*/  NOP ;  /* 0x0000000000007918 */ /* 0x000fc00000000000 */
[----:B------:R-:W-:-:S00]  /*06b0*/  NOP ;  /* 0x0000000000007918 */ /* 0x000fc00000000000 */
[----:B------:R-:W-:-:S00]  /*06c0*/  NOP ;  /* 0x0000000000007918 */ /* 0x000fc00000000000 */
[----:B------:R-:W-:-:S00]  /*06d0*/  NOP ;  /* 0x0000000000007918 */ /* 0x000fc00000000000 */
[----:B------:R-:W-:-:S00]  /*06e0*/  NOP ;  /* 0x0000000000007918 */ /* 0x000fc00000000000 */
[----:B------:R-:W-:-:S00]  /*06f0*/  NOP ;  /* 0x0000000000007918 */ /* 0x000fc00000000000 */
.L_x_3:


//--------------------- .text._ZN8pygpukit3ops6matmul13fp8_mma_sm12031test_fp8_block_scale_mma_kernelEPK13__nv_fp8_e4m3S5_Pfff --------------------------
	.section	.text._ZN8pygpukit3ops6matmul13fp8_mma_sm12031test_fp8_block_scale_mma_kernelEPK13__nv_fp8_e4m3S5_Pfff,"ax",@progbits
	.align	128
.text._ZN8pygpukit3ops6matmul13fp8_mma_sm12031test_fp8_block_scale_mma_kernelEPK13__nv_fp8_e4m3S5_Pfff:
        .type           _ZN8pygpukit3ops6matmul13fp8_mma_sm12031test_fp8_block_scale_mma_kernelEPK13__nv_fp8_e4m3S5_Pfff,@function
        .size           _ZN8pygpukit3ops6matmul13fp8_mma_sm12031test_fp8_block_scale_mma_kernelEPK13__nv_fp8_e4m3S5_Pfff,(.L_x_4 - _ZN8pygpukit3ops6matmul13fp8_mma_sm12031test_fp8_block_scale_mma_kernelEPK13__nv_fp8_e4m3S5_Pfff)
        .other          _ZN8pygpukit3ops6matmul13fp8_mma_sm12031test_fp8_block_scale_mma_kernelEPK13__nv_fp8_e4m3S5_Pfff,@"STO_CUDA_ENTRY STV_DEFAULT"
_ZN8pygpukit3ops6matmul13fp8_mma_sm12031test_fp8_block_scale_mma_kernelEPK13__nv_fp8_e4m3S5_Pfff:
[----:B------:R-:W-:Y:S01]  /*0000*/  LDC R1, c[0x0][0x37c] ;  /* 0x0000df00ff017b82 */ /* 0x000fe20000000800 */
[----:B------:R-:W0:Y:S02]  /*0010*/  S2R R0, SR_TID.X ;  /* 0x0000000000007919 */ /* 0x000e240000002100 */
[----:B0-----:R-:W-:-:S13]  /*0020*/  ISETP.GT.U32.AND P0, PT, R0, 0x1f, PT ;  /* 0x0000001f0000780c */ /* 0x001fda0003f04070 */
[----:B------:R-:W-:Y:S05]  /*0030*/  @P0 EXIT ;  /* 0x000000000000094d */ /* 0x000fea0003800000 */
[----:B------:R-:W0:Y:S01]  /*0040*/  LDC.64 R2, c[0x0][0x390] ;  /* 0x0000e400ff027b82 */ /* 0x000e220000000a00 */
[----:B------:R-:W1:Y:S01]  /*0050*/  LDCU.64 UR4, c[0x0][0x358] ;  /* 0x00006b00ff0477ac */ /* 0x000e620008000a00 */
[----:B------:R-:W-:-:S04]  /*0060*/  SHF.L.U32 R0, R0, 0x1, RZ ;  /* 0x0000000100007819 */ /* 0x000fc800000006ff */
[----:B------:R-:W-:-:S05]  /*0070*/  LOP3.LUT R5, R0, 0x3e, RZ, 0xc0, !PT ;  /* 0x0000003e00057812 */ /* 0x000fca00078ec0ff */
[----:B0-----:R-:W-:-:S05]  /*0080*/  IMAD.WIDE.U32 R2, R5, 0x4, R2 ;  /* 0x0000000405027825 */ /* 0x001fca00078e0002 */
[----:B-1----:R-:W-:Y:S04]  /*0090*/  STG.E desc[UR4][R2.64], RZ ;  /* 0x000000ff02007986 */ /* 0x002fe8000c101904 */
[----:B------:R-:W-:Y:S04]  /*00a0*/  STG.E desc[UR4][R2.64+0x4], RZ ;  /* 0x000004ff02007986 */ /* 0x000fe8000c101904 */
[----:B------:R-:W-:Y:S04]  /*00b0*/  STG.E desc[UR4][R2.64+0x100], RZ ;  /* 0x000100ff02007986 */ /* 0x000fe8000c101904 */
[----:B------:R-:W-:Y:S01]  /*00c0*/  STG.E desc[UR4][R2.64+0x104], RZ ;  /* 0x000104ff02007986 */ /* 0x000fe2000c101904 */
[----:B------:R-:W-:Y:S05]  /*00d0*/  EXIT ;  /* 0x000000000000794d */ /* 0x000fea0003800000 */
.L_x_2:
        /* <DEDUP_REMOVED lines=10> */
.L_x_4:


//--------------------- .nv.shared.reserved.0     --------------------------
	.section	.nv.shared.reserved.0,"aw",@nobits
	.weak		__nv_reservedSMEM_offset_0_alias
	.size		__nv_reservedSMEM_offset_0_alias, 0, 64
	.other		__nv_reservedSMEM_offset_0_alias,@"STO_CUDA_RESERVED_SHARED STV_DEFAULT"
__nv_reservedSMEM_offset_0_alias:
	.zero		0
	.zero		64


//--------------------- .nv.constant0._ZN8pygpukit3ops6matmul13fp8_mma_sm12027reference_fp8_matmul_kernelEPK13__nv_fp8_e4m3S5_Pfff --------------------------
	.section	.nv.constant0._ZN8pygpukit3ops6matmul13fp8_mma_sm12027reference_fp8_matmul_kernelEPK13__nv_fp8_e4m3S5_Pfff,"a",@progbits
	.sectionflags	@""
	.align	4
.nv.constant0._ZN8pygpukit3ops6matmul13fp8_mma_sm12027reference_fp8_matmul_kernelEPK13__nv_fp8_e4m3S5_Pfff:
	.zero		928


//--------------------- .nv.constant0._ZN8pygpukit3ops6matmul13fp8_mma_sm12031test_fp8_block_scale_mma_kernelEPK13__nv_fp8_e4m3S5_Pfff --------------------------
	.section	.nv.constant0._ZN8pygpukit3ops6matmul13fp8_mma_sm12031test_fp8_block_scale_mma_kernelEPK13__nv_fp8_e4m3S5_Pfff,"a",@progbits
	.sectionflags	@""
	.align	4
.nv.constant0._ZN8pygpukit3ops6matmul13fp8_mma_sm12031test_fp8_block_scale_mma_kernelEPK13__nv_fp8_e4m3S5_Pfff:
	.zero		928


//--------------------- SYMBOLS --------------------------

	.type		.nv.reservedSmem.offset0,@object
	.size		.nv.reservedSmem.offset0,0x4
